//
// Generated by NVIDIA NVVM Compiler
//
// Compiler Build ID: CL-36424714
// Cuda compilation tools, release 13.0, V13.0.88
// Based on NVVM 20.0.0
//

.version 9.0
.target sm_100
.address_size 64

	// .globl	_Z6negatePi

.visible .entry _Z6negatePi(
	.param .u64 .ptr .align 1 _Z6negatePi_param_0
)
{
	.reg .b32 	%r<7>;
	.reg .b64 	%rd<5>;

	ld.param.u64 	%rd1, [_Z6negatePi_param_0];
	cvta.to.global.u64 	%rd2, %rd1;
	mov.u32 	%r1, %tid.x;
	mov.u32 	%r2, %ctaid.x;
	mov.u32 	%r3, %ntid.x;
	mad.lo.s32 	%r4, %r2, %r3, %r1;
	mul.wide.s32 	%rd3, %r4, 4;
	add.s64 	%rd4, %rd2, %rd3;
	ld.global.u32 	%r5, [%rd4];
	neg.s32 	%r6, %r5;
	st.global.u32 	[%rd4], %r6;
	ret;

}
	// .globl	_Z17negate_multiblockPi
.visible .entry _Z17negate_multiblockPi(
	.param .u64 .ptr .align 1 _Z17negate_multiblockPi_param_0
)
{
	.reg .b32 	%r<7>;
	.reg .b64 	%rd<5>;

	ld.param.u64 	%rd1, [_Z17negate_multiblockPi_param_0];
	cvta.to.global.u64 	%rd2, %rd1;
	mov.u32 	%r1, %tid.x;
	mov.u32 	%r2, %ctaid.x;
	mov.u32 	%r3, %ntid.x;
	mad.lo.s32 	%r4, %r2, %r3, %r1;
	mul.wide.s32 	%rd3, %r4, 4;
	add.s64 	%rd4, %rd2, %rd3;
	ld.global.u32 	%r5, [%rd4];
	neg.s32 	%r6, %r5;
	st.global.u32 	[%rd4], %r6;
	ret;

}


// ===== COMPILED SASS (sm_100) =====

	.target	sm_100

	.elftype	@"ET_EXEC"


//--------------------- .note.nv.tkinfo           --------------------------
	.section	.note.nv.tkinfo,"",@"SHT_NOTE"
	.sectionflags	@"SHF_NOTE_NV_TKINFO"
	.tkinfo
        /*0018*/ 	.word	0x00000002
        /*0030*/ 	.string	""
        /*0030*/ 	.string	"ptxas"
        /*0030*/ 	.string	"Cuda compilation tools, release 13.0, V13.0.88"
        /*0030*/ 	.string	"Build cuda_13.0.r13.0/compiler.36424714_0"
        /*0030*/ 	.string	"-arch sm_100 -m 64 "



//--------------------- .note.nv.cuinfo           --------------------------
	.section	.note.nv.cuinfo,"",@"SHT_NOTE"
	.sectionflags	@"SHF_NOTE_NV_CUINFO"
        /*0018*/ 	.short	0x0002
        /*001a*/ 	.short	0x0064
        /*001c*/ 	.short	0x0082
	.zero		2


//--------------------- .nv.info                  --------------------------
	.section	.nv.info,"",@"SHT_CUDA_INFO"
	.align	4


	//----- nvinfo : EIATTR_REGCOUNT
	.align		4
        /*0000*/ 	.byte	0x04, 0x2f
        /*0002*/ 	.short	(.L_1 - .L_0)
	.align		4
.L_0:
        /*0004*/ 	.word	index@(_Z6negatePi)
        /*0008*/ 	.word	0x00000008


	//----- nvinfo : EIATTR_FRAME_SIZE
	.align		4
.L_1:
        /*000c*/ 	.byte	0x04, 0x11
        /*000e*/ 	.short	(.L_3 - .L_2)
	.align		4
.L_2:
        /*0010*/ 	.word	index@(_Z6negatePi)
        /*0014*/ 	.word	0x00000000


	//----- nvinfo : EIATTR_REGCOUNT
	.align		4
.L_3:
        /*0018*/ 	.byte	0x04, 0x2f
        /*001a*/ 	.short	(.L_5 - .L_4)
	.align		4
.L_4:
        /*001c*/ 	.word	index@(_Z17negate_multiblockPi)
        /*0020*/ 	.word	0x00000008


	//----- nvinfo : EIATTR_FRAME_SIZE
	.align		4
.L_5:
        /*0024*/ 	.byte	0x04, 0x11
        /*0026*/ 	.short	(.L_7 - .L_6)
	.align		4
.L_6:
        /*0028*/ 	.word	index@(_Z17negate_multiblockPi)
        /*002c*/ 	.word	0x00000000


	//----- nvinfo : EIATTR_MIN_STACK_SIZE
	.align		4
.L_7:
        /*0030*/ 	.byte	0x04, 0x12
        /*0032*/ 	.short	(.L_9 - .L_8)
	.align		4
.L_8:
        /*0034*/ 	.word	index@(_Z17negate_multiblockPi)
        /*0038*/ 	.word	0x00000000


	//----- nvinfo : EIATTR_MIN_STACK_SIZE
	.align		4
.L_9:
        /*003c*/ 	.byte	0x04, 0x12
        /*003e*/ 	.short	(.L_11 - .L_10)
	.align		4
.L_10:
        /*0040*/ 	.word	index@(_Z6negatePi)
        /*0044*/ 	.word	0x00000000
.L_11:


//--------------------- .nv.compat                --------------------------
	.section	.nv.compat,"",@"SHT_CUDA_COMPAT_INFO"
	.align	4
        /*0000*/ 	.byte	0x02, 0x09, 0x00, 0x00, 0x02, 0x02, 0x01, 0x00, 0x02, 0x05, 0x05, 0x00, 0x03, 0x07, 0x01, 0x01
        /*0010*/ 	.byte	0x02, 0x03, 0x00, 0x00, 0x02, 0x06, 0x01, 0x00, 0x04, 0x0b, 0x08, 0x00, 0x09, 0x00, 0x00, 0x00
        /*0020*/ 	.byte	0x00, 0x00, 0x00, 0x00


//--------------------- .nv.info._Z17negate_multiblockPi --------------------------
	.section	.nv.info._Z17negate_multiblockPi,"",@"SHT_CUDA_INFO"
	.sectionflags	@""
	.align	4


	//----- nvinfo : EIATTR_CUDA_API_VERSION
	.align		4
        /*0000*/ 	.byte	0x04, 0x37
        /*0002*/ 	.short	(.L_13 - .L_12)
.L_12:
        /*0004*/ 	.word	0x00000082


	//----- nvinfo : EIATTR_KPARAM_INFO
	.align		4
.L_13:
        /*0008*/ 	.byte	0x04, 0x17
        /*000a*/ 	.short	(.L_15 - .L_14)
.L_14:
        /*000c*/ 	.word	0x00000000
        /*0010*/ 	.short	0x0000
        /*0012*/ 	.short	0x0000
        /*0014*/ 	.byte	0x00, 0xf5, 0x21, 0x00


	//----- nvinfo : EIATTR_SPARSE_MMA_MASK
	.align		4
.L_15:
        /*0018*/ 	.byte	0x03, 0x50
        /*001a*/ 	.short	0x0000


	//----- nvinfo : EIATTR_MAXREG_COUNT
	.align		4
        /*001c*/ 	.byte	0x03, 0x1b
        /*001e*/ 	.short	0x00ff


	//----- nvinfo : EIATTR_MERCURY_ISA_VERSION
	.align		4
        /*0020*/ 	.byte	0x03, 0x5f
        /*0022*/ 	.short	0x0101


	//----- nvinfo : EIATTR_VRC_CTA_INIT_COUNT
	.align		4
        /*0024*/ 	.byte	0x02, 0x4a
	.zero		1
	.zero		1


	//----- nvinfo : EIATTR_EXIT_INSTR_OFFSETS
	.align		4
        /*0028*/ 	.byte	0x04, 0x1c
        /*002a*/ 	.short	(.L_17 - .L_16)


	//   ....[0]....
.L_16:
        /*002c*/ 	.word	0x000000b0


	//----- nvinfo : EIATTR_CBANK_PARAM_SIZE
	.align		4
.L_17:
        /*0030*/ 	.byte	0x03, 0x19
        /*0032*/ 	.short	0x0008


	//----- nvinfo : EIATTR_PARAM_CBANK
	.align		4
        /*0034*/ 	.byte	0x04, 0x0a
        /*0036*/ 	.short	(.L_19 - .L_18)
	.align		4
.L_18:
        /*0038*/ 	.word	index@(.nv.constant0._Z17negate_multiblockPi)
        /*003c*/ 	.short	0x0380
        /*003e*/ 	.short	0x0008


	//----- nvinfo : EIATTR_SW_WAR
	.align		4
.L_19:
        /*0040*/ 	.byte	0x04, 0x36
        /*0042*/ 	.short	(.L_21 - .L_20)
.L_20:
        /*0044*/ 	.word	0x00000008
.L_21:


//--------------------- .nv.info._Z6negatePi      --------------------------
	.section	.nv.info._Z6negatePi,"",@"SHT_CUDA_INFO"
	.sectionflags	@""
	.align	4


	//----- nvinfo : EIATTR_CUDA_API_VERSION
	.align		4
        /*0000*/ 	.byte	0x04, 0x37
        /*0002*/ 	.short	(.L_23 - .L_22)
.L_22:
        /*0004*/ 	.word	0x00000082


	//----- nvinfo : EIATTR_KPARAM_INFO
	.align		4
.L_23:
        /*0008*/ 	.byte	0x04, 0x17
        /*000a*/ 	.short	(.L_25 - .L_24)
.L_24:
        /*000c*/ 	.word	0x00000000
        /*0010*/ 	.short	0x0000
        /*0012*/ 	.short	0x0000
        /*0014*/ 	.byte	0x00, 0xf5, 0x21, 0x00


	//----- nvinfo : EIATTR_SPARSE_MMA_MASK
	.align		4
.L_25:
        /*0018*/ 	.byte	0x03, 0x50
        /*001a*/ 	.short	0x0000


	//----- nvinfo : EIATTR_MAXREG_COUNT
	.align		4
        /*001c*/ 	.byte	0x03, 0x1b
        /*001e*/ 	.short	0x00ff


	//----- nvinfo : EIATTR_MERCURY_ISA_VERSION
	.align		4
        /*0020*/ 	.byte	0x03, 0x5f
        /*0022*/ 	.short	0x0101


	//----- nvinfo : EIATTR_VRC_CTA_INIT_COUNT
	.align		4
        /*0024*/ 	.byte	0x02, 0x4a
	.zero		1
	.zero		1


	//----- nvinfo : EIATTR_EXIT_INSTR_OFFSETS
	.align		4
        /*0028*/ 	.byte	0x04, 0x1c
        /*002a*/ 	.short	(.L_27 - .L_26)


	//   ....[0]....
.L_26:
        /*002c*/ 	.word	0x000000b0


	//----- nvinfo : EIATTR_CBANK_PARAM_SIZE
	.align		4
.L_27:
        /*0030*/ 	.byte	0x03, 0x19
        /*0032*/ 	.short	0x0008


	//----- nvinfo : EIATTR_PARAM_CBANK
	.align		4
        /*0034*/ 	.byte	0x04, 0x0a
        /*0036*/ 	.short	(.L_29 - .L_28)
	.align		4
.L_28:
        /*0038*/ 	.word	index@(.nv.constant0._Z6negatePi)
        /*003c*/ 	.short	0x0380
        /*003e*/ 	.short	0x0008


	//----- nvinfo : EIATTR_SW_WAR
	.align		4
.L_29:
        /*0040*/ 	.byte	0x04, 0x36
        /*0042*/ 	.short	(.L_31 - .L_30)
.L_30:
        /*0044*/ 	.word	0x00000008
.L_31:


//--------------------- .nv.callgraph             --------------------------
	.section	.nv.callgraph,"",@"SHT_CUDA_CALLGRAPH"
	.align	4
	.sectionentsize	8
	.align		4
        /*0000*/ 	.word	0x00000000
	.align		4
        /*0004*/ 	.word	0xffffffff
	.align		4
        /*0008*/ 	.word	0x00000000
	.align		4
        /*000c*/ 	.word	0xfffffffe
	.align		4
        /*0010*/ 	.word	0x00000000
	.align		4
        /*0014*/ 	.word	0xfffffffd
	.align		4
        /*0018*/ 	.word	0x00000000
	.align		4
        /*001c*/ 	.word	0xfffffffc


//--------------------- .text._Z17negate_multiblockPi --------------------------
	.section	.text._Z17negate_multiblockPi,"ax",@progbits
	.align	128
        .global         _Z17negate_multiblockPi
        .type           _Z17negate_multiblockPi,@function
        .size           _Z17negate_multiblockPi,(.L_x_2 - _Z17negate_multiblockPi)
        .other          _Z17negate_multiblockPi,@"STO_CUDA_ENTRY STV_DEFAULT"
_Z17negate_multiblockPi:
.text._Z17negate_multiblockPi:
[----:B------:R-:W-:Y:S01]  /*0000*/  LDC R1, c[0x0][0x37c] ;  /* 0x0000df00ff017b82 */ /* 0x000fe20000000800 */
[----:B------:R-:W0:Y:S07]  /*0010*/  S2R R5, SR_TID.X ;  /* 0x0000000000057919 */ /* 0x000e2e0000002100 */
[----:B------:R-:W0:Y:S01]  /*0020*/  S2UR UR6, SR_CTAID.X ;  /* 0x00000000000679c3 */ /* 0x000e220000002500 */
[----:B------:R-:W1:Y:S07]  /*0030*/  LDCU.64 UR4, c[0x0][0x358] ;  /* 0x00006b00ff0477ac */ /* 0x000e6e0008000a00 */
[----:B------:R-:W0:Y:S08]  /*0040*/  LDC R0, c[0x0][0x360] ;  /* 0x0000d800ff007b82 */ /* 0x000e300000000800 */
[----:B------:R-:W2:Y:S01]  /*0050*/  LDC.64 R2, c[0x0][0x380] ;  /* 0x0000e000ff027b82 */ /* 0x000ea20000000a00 */
[----:B0-----:R-:W-:-:S04]  /*0060*/  IMAD R5, R0, UR6, R5 ;  /* 0x0000000600057c24 */ /* 0x001fc8000f8e0205 */
[----:B--2---:R-:W-:-:S05]  /*0070*/  IMAD.WIDE R2, R5, 0x4, R2 ;  /* 0x0000000405027825 */ /* 0x004fca00078e0202 */
[----:B-1----:R-:W2:Y:S02]  /*0080*/  LDG.E R0, desc[UR4][R2.64] ;  /* 0x0000000402007981 */ /* 0x002ea4000c1e1900 */
[----:B--2---:R-:W-:-:S05]  /*0090*/  IADD3 R5, PT, PT, -R0, RZ, RZ ;  /* 0x000000ff00057210 */ /* 0x004fca0007ffe1ff */
[----:B------:R-:W-:Y:S01]  /*00a0*/  STG.E desc[UR4][R2.64], R5 ;  /* 0x0000000502007986 */ /* 0x000fe2000c101904 */
[----:B------:R-:W-:Y:S05]  /*00b0*/  EXIT ;  /* 0x000000000000794d */ /* 0x000fea0003800000 */
.L_x_0:
[----:B------:R-:W-:-:S00]  /*00c0*/  BRA `(.L_x_0) ;  /* 0xfffffffc00fc7947 */ /* 0x000fc0000383ffff */
[----:B------:R-:W-:-:S00]  /*00d0*/  NOP ;  /* 0x0000000000007918 */ /* 0x000fc00000000000 */
        /* <DEDUP_REMOVED lines=10> */
.L_x_2:


//--------------------- .text._Z6negatePi         --------------------------
	.section	.text._Z6negatePi,"ax",@progbits
	.align	128
        .global         _Z6negatePi
        .type           _Z6negatePi,@function
        .size           _Z6negatePi,(.L_x_3 - _Z6negatePi)
        .other          _Z6negatePi,@"STO_CUDA_ENTRY STV_DEFAULT"
_Z6negatePi:
.text._Z6negatePi:
        /* <DEDUP_REMOVED lines=12> */
.L_x_1:
        /* <DEDUP_REMOVED lines=12> */
.L_x_3:


//--------------------- .nv.shared.reserved.0     --------------------------
	.section	.nv.shared.reserved.0,"aw",@nobits
	.weak		__nv_reservedSMEM_offset_0_alias
	.size		__nv_reservedSMEM_offset_0_alias, 0, 64
	.other		__nv_reservedSMEM_offset_0_alias,@"STO_CUDA_RESERVED_SHARED STV_DEFAULT"
__nv_reservedSMEM_offset_0_alias:
	.zero		0
	.zero		64


//--------------------- .nv.constant0._Z17negate_multiblockPi --------------------------
	.section	.nv.constant0._Z17negate_multiblockPi,"a",@progbits
	.sectionflags	@""
	.align	4
.nv.constant0._Z17negate_multiblockPi:
	.zero		904


//--------------------- .nv.constant0._Z6negatePi --------------------------
	.section	.nv.constant0._Z6negatePi,"a",@progbits
	.sectionflags	@""
	.align	4
.nv.constant0._Z6negatePi:
	.zero		904


//--------------------- SYMBOLS --------------------------

	.type		.nv.reservedSmem.offset0,@object
	.size		.nv.reservedSmem.offset0,0x4
